//
// Generated by NVIDIA NVVM Compiler
//
// Compiler Build ID: CL-36424714
// Cuda compilation tools, release 13.0, V13.0.88
// Based on NVVM 20.0.0
//

.version 9.0
.target sm_100
.address_size 64

	// .globl	_Z4cul1PfS_S_S_S_iiif

.visible .entry _Z4cul1PfS_S_S_S_iiif(
	.param .u64 .ptr .align 1 _Z4cul1PfS_S_S_S_iiif_param_0,
	.param .u64 .ptr .align 1 _Z4cul1PfS_S_S_S_iiif_param_1,
	.param .u64 .ptr .align 1 _Z4cul1PfS_S_S_S_iiif_param_2,
	.param .u64 .ptr .align 1 _Z4cul1PfS_S_S_S_iiif_param_3,
	.param .u64 .ptr .align 1 _Z4cul1PfS_S_S_S_iiif_param_4,
	.param .u32 _Z4cul1PfS_S_S_S_iiif_param_5,
	.param .u32 _Z4cul1PfS_S_S_S_iiif_param_6,
	.param .u32 _Z4cul1PfS_S_S_S_iiif_param_7,
	.param .f32 _Z4cul1PfS_S_S_S_iiif_param_8
)
{
	.reg .b32 	%r<15>;
	.reg .b32 	%f<26>;
	.reg .b64 	%rd<23>;

	ld.param.u64 	%rd1, [_Z4cul1PfS_S_S_S_iiif_param_0];
	ld.param.u64 	%rd2, [_Z4cul1PfS_S_S_S_iiif_param_1];
	ld.param.u64 	%rd3, [_Z4cul1PfS_S_S_S_iiif_param_2];
	ld.param.u64 	%rd4, [_Z4cul1PfS_S_S_S_iiif_param_3];
	ld.param.u64 	%rd5, [_Z4cul1PfS_S_S_S_iiif_param_4];
	ld.param.u32 	%r1, [_Z4cul1PfS_S_S_S_iiif_param_5];
	ld.param.u32 	%r2, [_Z4cul1PfS_S_S_S_iiif_param_6];
	ld.param.u32 	%r3, [_Z4cul1PfS_S_S_S_iiif_param_7];
	ld.param.f32 	%f1, [_Z4cul1PfS_S_S_S_iiif_param_8];
	cvta.to.global.u64 	%rd6, %rd4;
	cvta.to.global.u64 	%rd7, %rd3;
	cvta.to.global.u64 	%rd8, %rd2;
	cvta.to.global.u64 	%rd9, %rd5;
	cvta.to.global.u64 	%rd10, %rd1;
	mov.u32 	%r4, %tid.x;
	mov.u32 	%r5, %ctaid.x;
	mov.u32 	%r6, %ctaid.y;
	mad.lo.s32 	%r7, %r2, %r5, %r2;
	mul.lo.s32 	%r8, %r1, %r4;
	add.s32 	%r9, %r8, %r1;
	add.s32 	%r10, %r7, %r9;
	mad.lo.s32 	%r11, %r3, %r6, %r3;
	add.s32 	%r12, %r10, %r11;
	mul.wide.s32 	%rd11, %r12, 4;
	add.s64 	%rd12, %rd10, %rd11;
	ld.global.f32 	%f2, [%rd12];
	add.s32 	%r13, %r7, %r8;
	add.s32 	%r14, %r13, %r11;
	mul.wide.s32 	%rd13, %r14, 4;
	add.s64 	%rd14, %rd10, %rd13;
	ld.global.f32 	%f3, [%rd14];
	sub.f32 	%f4, %f2, %f3;
	add.s64 	%rd15, %rd9, %rd11;
	ld.global.f32 	%f5, [%rd15];
	div.rn.f32 	%f6, %f4, %f5;
	div.rn.f32 	%f7, %f6, %f1;
	add.s64 	%rd16, %rd8, %rd11;
	ld.global.f32 	%f8, [%rd16];
	sub.f32 	%f9, %f8, %f7;
	st.global.f32 	[%rd16], %f9;
	mul.wide.s32 	%rd17, %r2, 4;
	add.s64 	%rd18, %rd12, %rd17;
	ld.global.f32 	%f10, [%rd18];
	ld.global.f32 	%f11, [%rd12];
	sub.f32 	%f12, %f10, %f11;
	ld.global.f32 	%f13, [%rd15];
	div.rn.f32 	%f14, %f12, %f13;
	div.rn.f32 	%f15, %f14, %f1;
	add.s64 	%rd19, %rd7, %rd11;
	ld.global.f32 	%f16, [%rd19];
	sub.f32 	%f17, %f16, %f15;
	st.global.f32 	[%rd19], %f17;
	mul.wide.s32 	%rd20, %r3, 4;
	add.s64 	%rd21, %rd12, %rd20;
	ld.global.f32 	%f18, [%rd21];
	ld.global.f32 	%f19, [%rd12];
	sub.f32 	%f20, %f18, %f19;
	ld.global.f32 	%f21, [%rd15];
	div.rn.f32 	%f22, %f20, %f21;
	div.rn.f32 	%f23, %f22, %f1;
	add.s64 	%rd22, %rd6, %rd11;
	ld.global.f32 	%f24, [%rd22];
	sub.f32 	%f25, %f24, %f23;
	st.global.f32 	[%rd22], %f25;
	ret;

}
	// .globl	_Z4cul2PfS_S_S_S_iiif
.visible .entry _Z4cul2PfS_S_S_S_iiif(
	.param .u64 .ptr .align 1 _Z4cul2PfS_S_S_S_iiif_param_0,
	.param .u64 .ptr .align 1 _Z4cul2PfS_S_S_S_iiif_param_1,
	.param .u64 .ptr .align 1 _Z4cul2PfS_S_S_S_iiif_param_2,
	.param .u64 .ptr .align 1 _Z4cul2PfS_S_S_S_iiif_param_3,
	.param .u64 .ptr .align 1 _Z4cul2PfS_S_S_S_iiif_param_4,
	.param .u32 _Z4cul2PfS_S_S_S_iiif_param_5,
	.param .u32 _Z4cul2PfS_S_S_S_iiif_param_6,
	.param .u32 _Z4cul2PfS_S_S_S_iiif_param_7,
	.param .f32 _Z4cul2PfS_S_S_S_iiif_param_8
)
{
	.reg .b32 	%r<21>;
	.reg .b32 	%f<18>;
	.reg .b64 	%rd<23>;

	ld.param.u64 	%rd1, [_Z4cul2PfS_S_S_S_iiif_param_0];
	ld.param.u64 	%rd2, [_Z4cul2PfS_S_S_S_iiif_param_1];
	ld.param.u64 	%rd3, [_Z4cul2PfS_S_S_S_iiif_param_2];
	ld.param.u64 	%rd4, [_Z4cul2PfS_S_S_S_iiif_param_3];
	ld.param.u64 	%rd5, [_Z4cul2PfS_S_S_S_iiif_param_4];
	ld.param.u32 	%r1, [_Z4cul2PfS_S_S_S_iiif_param_5];
	ld.param.u32 	%r2, [_Z4cul2PfS_S_S_S_iiif_param_6];
	ld.param.u32 	%r3, [_Z4cul2PfS_S_S_S_iiif_param_7];
	ld.param.f32 	%f1, [_Z4cul2PfS_S_S_S_iiif_param_8];
	cvta.to.global.u64 	%rd6, %rd1;
	cvta.to.global.u64 	%rd7, %rd5;
	cvta.to.global.u64 	%rd8, %rd4;
	cvta.to.global.u64 	%rd9, %rd3;
	cvta.to.global.u64 	%rd10, %rd2;
	mov.u32 	%r4, %tid.x;
	mov.u32 	%r5, %ctaid.x;
	mov.u32 	%r6, %ctaid.y;
	mul.lo.s32 	%r7, %r2, %r5;
	add.s32 	%r8, %r7, %r2;
	add.s32 	%r9, %r4, 2;
	mul.lo.s32 	%r10, %r1, %r9;
	add.s32 	%r11, %r8, %r10;
	mul.lo.s32 	%r12, %r3, %r6;
	add.s32 	%r13, %r12, %r3;
	add.s32 	%r14, %r11, %r13;
	mul.wide.s32 	%rd11, %r14, 4;
	add.s64 	%rd12, %rd10, %rd11;
	ld.global.f32 	%f2, [%rd12];
	sub.s32 	%r15, %r10, %r1;
	add.s32 	%r16, %r8, %r15;
	add.s32 	%r17, %r16, %r13;
	mul.wide.s32 	%rd13, %r17, 4;
	add.s64 	%rd14, %rd10, %rd13;
	ld.global.f32 	%f3, [%rd14];
	sub.f32 	%f4, %f2, %f3;
	add.s64 	%rd15, %rd9, %rd13;
	ld.global.f32 	%f5, [%rd15];
	add.f32 	%f6, %f4, %f5;
	add.s32 	%r18, %r7, %r15;
	add.s32 	%r19, %r18, %r13;
	mul.wide.s32 	%rd16, %r19, 4;
	add.s64 	%rd17, %rd9, %rd16;
	ld.global.f32 	%f7, [%rd17];
	sub.f32 	%f8, %f6, %f7;
	add.s64 	%rd18, %rd8, %rd13;
	ld.global.f32 	%f9, [%rd18];
	add.f32 	%f10, %f8, %f9;
	add.s32 	%r20, %r16, %r12;
	mul.wide.s32 	%rd19, %r20, 4;
	add.s64 	%rd20, %rd8, %rd19;
	ld.global.f32 	%f11, [%rd20];
	sub.f32 	%f12, %f10, %f11;
	add.s64 	%rd21, %rd7, %rd13;
	ld.global.f32 	%f13, [%rd21];
	mul.f32 	%f14, %f12, %f13;
	div.rn.f32 	%f15, %f14, %f1;
	add.s64 	%rd22, %rd6, %rd13;
	ld.global.f32 	%f16, [%rd22];
	sub.f32 	%f17, %f16, %f15;
	st.global.f32 	[%rd22], %f17;
	ret;

}


// ===== COMPILED SASS (sm_100) =====

	.target	sm_100

	.elftype	@"ET_EXEC"


//--------------------- .note.nv.tkinfo           --------------------------
	.section	.note.nv.tkinfo,"",@"SHT_NOTE"
	.sectionflags	@"SHF_NOTE_NV_TKINFO"
	.tkinfo
        /*0018*/ 	.word	0x00000002
        /*0030*/ 	.string	""
        /*0030*/ 	.string	"ptxas"
        /*0030*/ 	.string	"Cuda compilation tools, release 13.0, V13.0.88"
        /*0030*/ 	.string	"Build cuda_13.0.r13.0/compiler.36424714_0"
        /*0030*/ 	.string	"-arch sm_100 -m 64 "



//--------------------- .note.nv.cuinfo           --------------------------
	.section	.note.nv.cuinfo,"",@"SHT_NOTE"
	.sectionflags	@"SHF_NOTE_NV_CUINFO"
        /*0018*/ 	.short	0x0002
        /*001a*/ 	.short	0x0064
        /*001c*/ 	.short	0x0082
	.zero		2


//--------------------- .nv.info                  --------------------------
	.section	.nv.info,"",@"SHT_CUDA_INFO"
	.align	4


	//----- nvinfo : EIATTR_REGCOUNT
	.align		4
        /*0000*/ 	.byte	0x04, 0x2f
        /*0002*/ 	.short	(.L_1 - .L_0)
	.align		4
.L_0:
        /*0004*/ 	.word	index@(_Z4cul1PfS_S_S_S_iiif)
        /*0008*/ 	.word	0x00000014


	//----- nvinfo : EIATTR_FRAME_SIZE
	.align		4
.L_1:
        /*000c*/ 	.byte	0x04, 0x11
        /*000e*/ 	.short	(.L_3 - .L_2)
	.align		4
.L_2:
        /*0010*/ 	.word	index@($__internal_1_$__cuda_sm3x_div_rn_noftz_f32_slowpath)
        /*0014*/ 	.word	0x00000000


	//----- nvinfo : EIATTR_FRAME_SIZE
	.align		4
.L_3:
        /*0018*/ 	.byte	0x04, 0x11
        /*001a*/ 	.short	(.L_5 - .L_4)
	.align		4
.L_4:
        /*001c*/ 	.word	index@(_Z4cul1PfS_S_S_S_iiif)
        /*0020*/ 	.word	0x00000000


	//----- nvinfo : EIATTR_REGCOUNT
	.align		4
.L_5:
        /*0024*/ 	.byte	0x04, 0x2f
        /*0026*/ 	.short	(.L_7 - .L_6)
	.align		4
.L_6:
        /*0028*/ 	.word	index@(_Z4cul2PfS_S_S_S_iiif)
        /*002c*/ 	.word	0x00000016


	//----- nvinfo : EIATTR_FRAME_SIZE
	.align		4
.L_7:
        /*0030*/ 	.byte	0x04, 0x11
        /*0032*/ 	.short	(.L_9 - .L_8)
	.align		4
.L_8:
        /*0034*/ 	.word	index@($__internal_0_$__cuda_sm3x_div_rn_noftz_f32_slowpath)
        /*0038*/ 	.word	0x00000000


	//----- nvinfo : EIATTR_FRAME_SIZE
	.align		4
.L_9:
        /*003c*/ 	.byte	0x04, 0x11
        /*003e*/ 	.short	(.L_11 - .L_10)
	.align		4
.L_10:
        /*0040*/ 	.word	index@(_Z4cul2PfS_S_S_S_iiif)
        /*0044*/ 	.word	0x00000000


	//----- nvinfo : EIATTR_MIN_STACK_SIZE
	.align		4
.L_11:
        /*0048*/ 	.byte	0x04, 0x12
        /*004a*/ 	.short	(.L_13 - .L_12)
	.align		4
.L_12:
        /*004c*/ 	.word	index@(_Z4cul2PfS_S_S_S_iiif)
        /*0050*/ 	.word	0x00000000


	//----- nvinfo : EIATTR_MIN_STACK_SIZE
	.align		4
.L_13:
        /*0054*/ 	.byte	0x04, 0x12
        /*0056*/ 	.short	(.L_15 - .L_14)
	.align		4
.L_14:
        /*0058*/ 	.word	index@(_Z4cul1PfS_S_S_S_iiif)
        /*005c*/ 	.word	0x00000000
.L_15:


//--------------------- .nv.compat                --------------------------
	.section	.nv.compat,"",@"SHT_CUDA_COMPAT_INFO"
	.align	4
        /*0000*/ 	.byte	0x02, 0x09, 0x00, 0x00, 0x02, 0x02, 0x01, 0x00, 0x02, 0x05, 0x05, 0x00, 0x03, 0x07, 0x01, 0x01
        /*0010*/ 	.byte	0x02, 0x03, 0x00, 0x00, 0x02, 0x06, 0x01, 0x00, 0x04, 0x0b, 0x08, 0x00, 0x01, 0x00, 0x00, 0x00
        /*0020*/ 	.byte	0x00, 0x00, 0x00, 0x00


//--------------------- .nv.info._Z4cul2PfS_S_S_S_iiif --------------------------
	.section	.nv.info._Z4cul2PfS_S_S_S_iiif,"",@"SHT_CUDA_INFO"
	.sectionflags	@""
	.align	4


	//----- nvinfo : EIATTR_CUDA_API_VERSION
	.align		4
        /*0000*/ 	.byte	0x04, 0x37
        /*0002*/ 	.short	(.L_17 - .L_16)
.L_16:
        /*0004*/ 	.word	0x00000082


	//----- nvinfo : EIATTR_KPARAM_INFO
	.align		4
.L_17:
        /*0008*/ 	.byte	0x04, 0x17
        /*000a*/ 	.short	(.L_19 - .L_18)
.L_18:
        /*000c*/ 	.word	0x00000000
        /*0010*/ 	.short	0x0008
        /*0012*/ 	.short	0x0034
        /*0014*/ 	.byte	0x00, 0xf0, 0x11, 0x00


	//----- nvinfo : EIATTR_KPARAM_INFO
	.align		4
.L_19:
        /*0018*/ 	.byte	0x04, 0x17
        /*001a*/ 	.short	(.L_21 - .L_20)
.L_20:
        /*001c*/ 	.word	0x00000000
        /*0020*/ 	.short	0x0007
        /*0022*/ 	.short	0x0030
        /*0024*/ 	.byte	0x00, 0xf0, 0x11, 0x00


	//----- nvinfo : EIATTR_KPARAM_INFO
	.align		4
.L_21:
        /*0028*/ 	.byte	0x04, 0x17
        /*002a*/ 	.short	(.L_23 - .L_22)
.L_22:
        /*002c*/ 	.word	0x00000000
        /*0030*/ 	.short	0x0006
        /*0032*/ 	.short	0x002c
        /*0034*/ 	.byte	0x00, 0xf0, 0x11, 0x00


	//----- nvinfo : EIATTR_KPARAM_INFO
	.align		4
.L_23:
        /*0038*/ 	.byte	0x04, 0x17
        /*003a*/ 	.short	(.L_25 - .L_24)
.L_24:
        /*003c*/ 	.word	0x00000000
        /*0040*/ 	.short	0x0005
        /*0042*/ 	.short	0x0028
        /*0044*/ 	.byte	0x00, 0xf0, 0x11, 0x00


	//----- nvinfo : EIATTR_KPARAM_INFO
	.align		4
.L_25:
        /*0048*/ 	.byte	0x04, 0x17
        /*004a*/ 	.short	(.L_27 - .L_26)
.L_26:
        /*004c*/ 	.word	0x00000000
        /*0050*/ 	.short	0x0004
        /*0052*/ 	.short	0x0020
        /*0054*/ 	.byte	0x00, 0xf5, 0x21, 0x00


	//----- nvinfo : EIATTR_KPARAM_INFO
	.align		4
.L_27:
        /*0058*/ 	.byte	0x04, 0x17
        /*005a*/ 	.short	(.L_29 - .L_28)
.L_28:
        /*005c*/ 	.word	0x00000000
        /*0060*/ 	.short	0x0003
        /*0062*/ 	.short	0x0018
        /*0064*/ 	.byte	0x00, 0xf5, 0x21, 0x00


	//----- nvinfo : EIATTR_KPARAM_INFO
	.align		4
.L_29:
        /*0068*/ 	.byte	0x04, 0x17
        /*006a*/ 	.short	(.L_31 - .L_30)
.L_30:
        /*006c*/ 	.word	0x00000000
        /*0070*/ 	.short	0x0002
        /*0072*/ 	.short	0x0010
        /*0074*/ 	.byte	0x00, 0xf5, 0x21, 0x00


	//----- nvinfo : EIATTR_KPARAM_INFO
	.align		4
.L_31:
        /*0078*/ 	.byte	0x04, 0x17
        /*007a*/ 	.short	(.L_33 - .L_32)
.L_32:
        /*007c*/ 	.word	0x00000000
        /*0080*/ 	.short	0x0001
        /*0082*/ 	.short	0x0008
        /*0084*/ 	.byte	0x00, 0xf5, 0x21, 0x00


	//----- nvinfo : EIATTR_KPARAM_INFO
	.align		4
.L_33:
        /*0088*/ 	.byte	0x04, 0x17
        /*008a*/ 	.short	(.L_35 - .L_34)
.L_34:
        /*008c*/ 	.word	0x00000000
        /*0090*/ 	.short	0x0000
        /*0092*/ 	.short	0x0000
        /*0094*/ 	.byte	0x00, 0xf5, 0x21, 0x00


	//----- nvinfo : EIATTR_SPARSE_MMA_MASK
	.align		4
.L_35:
        /*0098*/ 	.byte	0x03, 0x50
        /*009a*/ 	.short	0x0000


	//----- nvinfo : EIATTR_MAXREG_COUNT
	.align		4
        /*009c*/ 	.byte	0x03, 0x1b
        /*009e*/ 	.short	0x00ff


	//----- nvinfo : EIATTR_MERCURY_ISA_VERSION
	.align		4
        /*00a0*/ 	.byte	0x03, 0x5f
        /*00a2*/ 	.short	0x0101


	//----- nvinfo : EIATTR_VRC_CTA_INIT_COUNT
	.align		4
        /*00a4*/ 	.byte	0x02, 0x4a
	.zero		1
	.zero		1


	//----- nvinfo : EIATTR_EXIT_INSTR_OFFSETS
	.align		4
        /*00a8*/ 	.byte	0x04, 0x1c
        /*00aa*/ 	.short	(.L_37 - .L_36)


	//   ....[0]....
.L_36:
        /*00ac*/ 	.word	0x000003c0


	//----- nvinfo : EIATTR_CRS_STACK_SIZE
	.align		4
.L_37:
        /*00b0*/ 	.byte	0x04, 0x1e
        /*00b2*/ 	.short	(.L_39 - .L_38)
.L_38:
        /*00b4*/ 	.word	0x00000000


	//----- nvinfo : EIATTR_CBANK_PARAM_SIZE
	.align		4
.L_39:
        /*00b8*/ 	.byte	0x03, 0x19
        /*00ba*/ 	.short	0x0038


	//----- nvinfo : EIATTR_PARAM_CBANK
	.align		4
        /*00bc*/ 	.byte	0x04, 0x0a
        /*00be*/ 	.short	(.L_41 - .L_40)
	.align		4
.L_40:
        /*00c0*/ 	.word	index@(.nv.constant0._Z4cul2PfS_S_S_S_iiif)
        /*00c4*/ 	.short	0x0380
        /*00c6*/ 	.short	0x0038


	//----- nvinfo : EIATTR_SW_WAR
	.align		4
.L_41:
        /*00c8*/ 	.byte	0x04, 0x36
        /*00ca*/ 	.short	(.L_43 - .L_42)
.L_42:
        /*00cc*/ 	.word	0x00000008
.L_43:


//--------------------- .nv.info._Z4cul1PfS_S_S_S_iiif --------------------------
	.section	.nv.info._Z4cul1PfS_S_S_S_iiif,"",@"SHT_CUDA_INFO"
	.sectionflags	@""
	.align	4


	//----- nvinfo : EIATTR_CUDA_API_VERSION
	.align		4
        /*0000*/ 	.byte	0x04, 0x37
        /*0002*/ 	.short	(.L_45 - .L_44)
.L_44:
        /*0004*/ 	.word	0x00000082


	//----- nvinfo : EIATTR_KPARAM_INFO
	.align		4
.L_45:
        /*0008*/ 	.byte	0x04, 0x17
        /*000a*/ 	.short	(.L_47 - .L_46)
.L_46:
        /*000c*/ 	.word	0x00000000
        /*0010*/ 	.short	0x0008
        /*0012*/ 	.short	0x0034
        /*0014*/ 	.byte	0x00, 0xf0, 0x11, 0x00


	//----- nvinfo : EIATTR_KPARAM_INFO
	.align		4
.L_47:
        /*0018*/ 	.byte	0x04, 0x17
        /*001a*/ 	.short	(.L_49 - .L_48)
.L_48:
        /*001c*/ 	.word	0x00000000
        /*0020*/ 	.short	0x0007
        /*0022*/ 	.short	0x0030
        /*0024*/ 	.byte	0x00, 0xf0, 0x11, 0x00


	//----- nvinfo : EIATTR_KPARAM_INFO
	.align		4
.L_49:
        /*0028*/ 	.byte	0x04, 0x17
        /*002a*/ 	.short	(.L_51 - .L_50)
.L_50:
        /*002c*/ 	.word	0x00000000
        /*0030*/ 	.short	0x0006
        /*0032*/ 	.short	0x002c
        /*0034*/ 	.byte	0x00, 0xf0, 0x11, 0x00


	//----- nvinfo : EIATTR_KPARAM_INFO
	.align		4
.L_51:
        /*0038*/ 	.byte	0x04, 0x17
        /*003a*/ 	.short	(.L_53 - .L_52)
.L_52:
        /*003c*/ 	.word	0x00000000
        /*0040*/ 	.short	0x0005
        /*0042*/ 	.short	0x0028
        /*0044*/ 	.byte	0x00, 0xf0, 0x11, 0x00


	//----- nvinfo : EIATTR_KPARAM_INFO
	.align		4
.L_53:
        /*0048*/ 	.byte	0x04, 0x17
        /*004a*/ 	.short	(.L_55 - .L_54)
.L_54:
        /*004c*/ 	.word	0x00000000
        /*0050*/ 	.short	0x0004
        /*0052*/ 	.short	0x0020
        /*0054*/ 	.byte	0x00, 0xf5, 0x21, 0x00


	//----- nvinfo : EIATTR_KPARAM_INFO
	.align		4
.L_55:
        /*0058*/ 	.byte	0x04, 0x17
        /*005a*/ 	.short	(.L_57 - .L_56)
.L_56:
        /*005c*/ 	.word	0x00000000
        /*0060*/ 	.short	0x0003
        /*0062*/ 	.short	0x0018
        /*0064*/ 	.byte	0x00, 0xf5, 0x21, 0x00


	//----- nvinfo : EIATTR_KPARAM_INFO
	.align		4
.L_57:
        /*0068*/ 	.byte	0x04, 0x17
        /*006a*/ 	.short	(.L_59 - .L_58)
.L_58:
        /*006c*/ 	.word	0x00000000
        /*0070*/ 	.short	0x0002
        /*0072*/ 	.short	0x0010
        /*0074*/ 	.byte	0x00, 0xf5, 0x21, 0x00


	//----- nvinfo : EIATTR_KPARAM_INFO
	.align		4
.L_59:
        /*0078*/ 	.byte	0x04, 0x17
        /*007a*/ 	.short	(.L_61 - .L_60)
.L_60:
        /*007c*/ 	.word	0x00000000
        /*0080*/ 	.short	0x0001
        /*0082*/ 	.short	0x0008
        /*0084*/ 	.byte	0x00, 0xf5, 0x21, 0x00


	//----- nvinfo : EIATTR_KPARAM_INFO
	.align		4
.L_61:
        /*0088*/ 	.byte	0x04, 0x17
        /*008a*/ 	.short	(.L_63 - .L_62)
.L_62:
        /*008c*/ 	.word	0x00000000
        /*0090*/ 	.short	0x0000
        /*0092*/ 	.short	0x0000
        /*0094*/ 	.byte	0x00, 0xf5, 0x21, 0x00


	//----- nvinfo : EIATTR_SPARSE_MMA_MASK
	.align		4
.L_63:
        /*0098*/ 	.byte	0x03, 0x50
        /*009a*/ 	.short	0x0000


	//----- nvinfo : EIATTR_MAXREG_COUNT
	.align		4
        /*009c*/ 	.byte	0x03, 0x1b
        /*009e*/ 	.short	0x00ff


	//----- nvinfo : EIATTR_MERCURY_ISA_VERSION
	.align		4
        /*00a0*/ 	.byte	0x03, 0x5f
        /*00a2*/ 	.short	0x0101


	//----- nvinfo : EIATTR_VRC_CTA_INIT_COUNT
	.align		4
        /*00a4*/ 	.byte	0x02, 0x4a
	.zero		1
	.zero		1


	//----- nvinfo : EIATTR_EXIT_INSTR_OFFSETS
	.align		4
        /*00a8*/ 	.byte	0x04, 0x1c
        /*00aa*/ 	.short	(.L_65 - .L_64)


	//   ....[0]....
.L_64:
        /*00ac*/ 	.word	0x000008b0


	//----- nvinfo : EIATTR_CRS_STACK_SIZE
	.align		4
.L_65:
        /*00b0*/ 	.byte	0x04, 0x1e
        /*00b2*/ 	.short	(.L_67 - .L_66)
.L_66:
        /*00b4*/ 	.word	0x00000000


	//----- nvinfo : EIATTR_CBANK_PARAM_SIZE
	.align		4
.L_67:
        /*00b8*/ 	.byte	0x03, 0x19
        /*00ba*/ 	.short	0x0038


	//----- nvinfo : EIATTR_PARAM_CBANK
	.align		4
        /*00bc*/ 	.byte	0x04, 0x0a
        /*00be*/ 	.short	(.L_69 - .L_68)
	.align		4
.L_68:
        /*00c0*/ 	.word	index@(.nv.constant0._Z4cul1PfS_S_S_S_iiif)
        /*00c4*/ 	.short	0x0380
        /*00c6*/ 	.short	0x0038


	//----- nvinfo : EIATTR_SW_WAR
	.align		4
.L_69:
        /*00c8*/ 	.byte	0x04, 0x36
        /*00ca*/ 	.short	(.L_71 - .L_70)
.L_70:
        /*00cc*/ 	.word	0x00000008
.L_71:


//--------------------- .nv.callgraph             --------------------------
	.section	.nv.callgraph,"",@"SHT_CUDA_CALLGRAPH"
	.align	4
	.sectionentsize	8
	.align		4
        /*0000*/ 	.word	0x00000000
	.align		4
        /*0004*/ 	.word	0xffffffff
	.align		4
        /*0008*/ 	.word	0x00000000
	.align		4
        /*000c*/ 	.word	0xfffffffe
	.align		4
        /*0010*/ 	.word	0x00000000
	.align		4
        /*0014*/ 	.word	0xfffffffd
	.align		4
        /*0018*/ 	.word	0x00000000
	.align		4
        /*001c*/ 	.word	0xfffffffc


//--------------------- .text._Z4cul2PfS_S_S_S_iiif --------------------------
	.section	.text._Z4cul2PfS_S_S_S_iiif,"ax",@progbits
	.align	128
        .global         _Z4cul2PfS_S_S_S_iiif
        .type           _Z4cul2PfS_S_S_S_iiif,@function
        .size           _Z4cul2PfS_S_S_S_iiif,(.L_x_38 - _Z4cul2PfS_S_S_S_iiif)
        .other          _Z4cul2PfS_S_S_S_iiif,@"STO_CUDA_ENTRY STV_DEFAULT"
_Z4cul2PfS_S_S_S_iiif:
.text._Z4cul2PfS_S_S_S_iiif:
[----:B------:R-:W-:Y:S01]  /*0000*/  LDC R1, c[0x0][0x37c] ;  /* 0x0000df00ff017b82 */ /* 0x000fe20000000800 */
[----:B------:R-:W0:Y:S07]  /*0010*/  S2R R7, SR_TID.X ;  /* 0x0000000000077919 */ /* 0x000e2e0000002100 */
[----:B------:R-:W1:Y:S01]  /*0020*/  S2UR UR6, SR_CTAID.X ;  /* 0x00000000000679c3 */ /* 0x000e620000002500 */
[----:B------:R-:W2:Y:S07]  /*0030*/  LDCU.64 UR4, c[0x0][0x358] ;  /* 0x00006b00ff0477ac */ /* 0x000eae0008000a00 */
[----:B------:R-:W1:Y:S08]  /*0040*/  LDC.64 R16, c[0x0][0x3a8] ;  /* 0x0000ea00ff107b82 */ /* 0x000e700000000a00 */
[----:B------:R-:W3:Y:S08]  /*0050*/  S2UR UR7, SR_CTAID.Y ;  /* 0x00000000000779c3 */ /* 0x000ef00000002600 */
[----:B------:R-:W3:Y:S01]  /*0060*/  LDC.64 R4, c[0x0][0x3b0] ;  /* 0x0000ec00ff047b82 */ /* 0x000ee20000000a00 */
[----:B0-----:R-:W-:-:S07]  /*0070*/  VIADD R7, R7, 0x2 ;  /* 0x0000000207077836 */ /* 0x001fce0000000000 */
[----:B------:R-:W0:Y:S01]  /*0080*/  LDC.64 R12, c[0x0][0x388] ;  /* 0x0000e200ff0c7b82 */ /* 0x000e220000000a00 */
[----:B-1----:R-:W-:Y:S02]  /*0090*/  IMAD R3, R17, UR6, R17 ;  /* 0x0000000611037c24 */ /* 0x002fe4000f8e0211 */
[CC--:B------:R-:W-:Y:S02]  /*00a0*/  IMAD R10, R7.reuse, R16.reuse, -R16 ;  /* 0x00000010070a7224 */ /* 0x0c0fe400078e0a10 */
[----:B------:R-:W-:Y:S02]  /*00b0*/  IMAD R0, R7, R16, R3 ;  /* 0x0000001007007224 */ /* 0x000fe400078e0203 */
[--C-:B------:R-:W-:Y:S01]  /*00c0*/  IMAD.IADD R3, R3, 0x1, R10.reuse ;  /* 0x0000000103037824 */ /* 0x100fe200078e020a */
[----:B------:R-:W1:Y:S01]  /*00d0*/  LDC.64 R8, c[0x0][0x390] ;  /* 0x0000e400ff087b82 */ /* 0x000e620000000a00 */
[----:B------:R-:W-:-:S07]  /*00e0*/  IMAD R17, R17, UR6, R10 ;  /* 0x0000000611117c24 */ /* 0x000fce000f8e020a */
[----:B------:R-:W4:Y:S01]  /*00f0*/  LDC.64 R6, c[0x0][0x398] ;  /* 0x0000e600ff067b82 */ /* 0x000f220000000a00 */
[----:B---3--:R-:W-:-:S04]  /*0100*/  IMAD R16, R4, UR7, R4 ;  /* 0x0000000704107c24 */ /* 0x008fc8000f8e0204 */
[----:B------:R-:W-:Y:S01]  /*0110*/  IMAD.IADD R2, R16, 0x1, R3 ;  /* 0x0000000110027824 */ /* 0x000fe200078e0203 */
[----:B------:R-:W-:Y:S01]  /*0120*/  IADD3 R15, PT, PT, R0, R16, RZ ;  /* 0x00000010000f7210 */ /* 0x000fe20007ffe0ff */
[----:B------:R-:W-:Y:S01]  /*0130*/  IMAD.IADD R19, R16, 0x1, R17 ;  /* 0x0000000110137824 */ /* 0x000fe200078e0211 */
[----:B------:R-:W3:Y:S03]  /*0140*/  LDC.64 R10, c[0x0][0x3a0] ;  /* 0x0000e800ff0a7b82 */ /* 0x000ee60000000a00 */
[----:B0-----:R-:W-:-:S04]  /*0150*/  IMAD.WIDE R14, R15, 0x4, R12 ;  /* 0x000000040f0e7825 */ /* 0x001fc800078e020c */
[C---:B------:R-:W-:Y:S01]  /*0160*/  IMAD.WIDE R12, R2.reuse, 0x4, R12 ;  /* 0x00000004020c7825 */ /* 0x040fe200078e020c */
[----:B--2---:R-:W2:Y:S03]  /*0170*/  LDG.E R0, desc[UR4][R14.64] ;  /* 0x000000040e007981 */ /* 0x004ea6000c1e1900 */
[--C-:B-1----:R-:W-:Y:S02]  /*0180*/  IMAD.WIDE R16, R2, 0x4, R8.reuse ;  /* 0x0000000402107825 */ /* 0x102fe400078e0208 */
[----:B------:R-:W2:Y:S02]  /*0190*/  LDG.E R13, desc[UR4][R12.64] ;  /* 0x000000040c0d7981 */ /* 0x000ea4000c1e1900 */
[----:B------:R-:W-:Y:S02]  /*01a0*/  IMAD.WIDE R8, R19, 0x4, R8 ;  /* 0x0000000413087825 */ /* 0x000fe400078e0208 */
[----:B------:R-:W5:Y:S02]  /*01b0*/  LDG.E R17, desc[UR4][R16.64] ;  /* 0x0000000410117981 */ /* 0x000f64000c1e1900 */
[----:B------:R-:W-:-:S02]  /*01c0*/  IMAD R3, R4, UR7, R3 ;  /* 0x0000000704037c24 */ /* 0x000fc4000f8e0203 */
[C-C-:B----4-:R-:W-:Y:S01]  /*01d0*/  IMAD.WIDE R18, R2.reuse, 0x4, R6.reuse ;  /* 0x0000000402127825 */ /* 0x150fe200078e0206 */
[----:B------:R-:W4:Y:S03]  /*01e0*/  LDG.E R9, desc[UR4][R8.64] ;  /* 0x0000000408097981 */ /* 0x000f26000c1e1900 */
[----:B------:R-:W-:Y:S02]  /*01f0*/  IMAD.WIDE R6, R3, 0x4, R6 ;  /* 0x0000000403067825 */ /* 0x000fe400078e0206 */
[----:B------:R-:W4:Y:S02]  /*0200*/  LDG.E R19, desc[UR4][R18.64] ;  /* 0x0000000412137981 */ /* 0x000f24000c1e1900 */
[----:B---3--:R-:W-:Y:S02]  /*0210*/  IMAD.WIDE R10, R2, 0x4, R10 ;  /* 0x00000004020a7825 */ /* 0x008fe400078e020a */
[----:B------:R-:W3:Y:S04]  /*0220*/  LDG.E R7, desc[UR4][R6.64] ;  /* 0x0000000406077981 */ /* 0x000ee8000c1e1900 */
[----:B------:R-:W3:Y:S01]  /*0230*/  LDG.E R11, desc[UR4][R10.64] ;  /* 0x000000040a0b7981 */ /* 0x000ee2000c1e1900 */
[----:B------:R-:W0:Y:S01]  /*0240*/  MUFU.RCP R4, R5 ;  /* 0x0000000500047308 */ /* 0x000e220000001000 */
[----:B------:R-:W-:Y:S01]  /*0250*/  BSSY.RECONVERGENT B0, `(.L_x_0) ;  /* 0x0000011000007945 */ /* 0x000fe20003800200 */
[----:B0-----:R-:W-:-:S04]  /*0260*/  FFMA R3, R4, -R5, 1 ;  /* 0x3f80000004037423 */ /* 0x001fc80000000805 */
[----:B------:R-:W-:Y:S01]  /*0270*/  FFMA R3, R4, R3, R4 ;  /* 0x0000000304037223 */ /* 0x000fe20000000004 */
[----:B--2---:R-:W-:-:S04]  /*0280*/  FADD R0, R0, -R13 ;  /* 0x8000000d00007221 */ /* 0x004fc80000000000 */
[----:B-----5:R-:W-:-:S04]  /*0290*/  FADD R0, R0, R17 ;  /* 0x0000001100007221 */ /* 0x020fc80000000000 */
[----:B----4-:R-:W-:-:S04]  /*02a0*/  FADD R0, R0, -R9 ;  /* 0x8000000900007221 */ /* 0x010fc80000000000 */
[----:B------:R-:W-:-:S04]  /*02b0*/  FADD R0, R0, R19 ;  /* 0x0000001300007221 */ /* 0x000fc80000000000 */
[----:B---3--:R-:W-:-:S04]  /*02c0*/  FADD R0, R0, -R7 ;  /* 0x8000000700007221 */ /* 0x008fc80000000000 */
[----:B------:R-:W-:-:S04]  /*02d0*/  FMUL R0, R0, R11 ;  /* 0x0000000b00007220 */ /* 0x000fc80000400000 */
[----:B------:R-:W0:Y:S01]  /*02e0*/  FCHK P0, R0, R5 ;  /* 0x0000000500007302 */ /* 0x000e220000000000 */
[----:B------:R-:W-:-:S04]  /*02f0*/  FFMA R4, R0, R3, RZ ;  /* 0x0000000300047223 */ /* 0x000fc800000000ff */
[----:B------:R-:W-:-:S04]  /*0300*/  FFMA R6, R4, -R5, R0 ;  /* 0x8000000504067223 */ /* 0x000fc80000000000 */
[----:B------:R-:W-:Y:S01]  /*0310*/  FFMA R6, R3, R6, R4 ;  /* 0x0000000603067223 */ /* 0x000fe20000000004 */
[----:B0-----:R-:W-:Y:S06]  /*0320*/  @!P0 BRA `(.L_x_1) ;  /* 0x00000000000c8947 */ /* 0x001fec0003800000 */
[----:B------:R-:W-:-:S07]  /*0330*/  MOV R4, 0x350 ;  /* 0x0000035000047802 */ /* 0x000fce0000000f00 */
[----:B------:R-:W-:Y:S05]  /*0340*/  CALL.REL.NOINC `($__internal_0_$__cuda_sm3x_div_rn_noftz_f32_slowpath) ;  /* 0x0000000000207944 */ /* 0x000fea0003c00000 */
[----:B------:R-:W-:-:S07]  /*0350*/  MOV R6, R0 ;  /* 0x0000000000067202 */ /* 0x000fce0000000f00 */
.L_x_1:
[----:B------:R-:W-:Y:S05]  /*0360*/  BSYNC.RECONVERGENT B0 ;  /* 0x0000000000007941 */ /* 0x000fea0003800200 */
.L_x_0:
[----:B------:R-:W0:Y:S02]  /*0370*/  LDC.64 R4, c[0x0][0x380] ;  /* 0x0000e000ff047b82 */ /* 0x000e240000000a00 */
[----:B0-----:R-:W-:-:S05]  /*0380*/  IMAD.WIDE R2, R2, 0x4, R4 ;  /* 0x0000000402027825 */ /* 0x001fca00078e0204 */
[----:B------:R-:W2:Y:S02]  /*0390*/  LDG.E R5, desc[UR4][R2.64] ;  /* 0x0000000402057981 */ /* 0x000ea4000c1e1900 */
[----:B--2---:R-:W-:-:S05]  /*03a0*/  FADD R5, R5, -R6 ;  /* 0x8000000605057221 */ /* 0x004fca0000000000 */
[----:B------:R-:W-:Y:S01]  /*03b0*/  STG.E desc[UR4][R2.64], R5 ;  /* 0x0000000502007986 */ /* 0x000fe2000c101904 */
[----:B------:R-:W-:Y:S05]  /*03c0*/  EXIT ;  /* 0x000000000000794d */ /* 0x000fea0003800000 */
        .weak           $__internal_0_$__cuda_sm3x_div_rn_noftz_f32_slowpath
        .type           $__internal_0_$__cuda_sm3x_div_rn_noftz_f32_slowpath,@function
        .size           $__internal_0_$__cuda_sm3x_div_rn_noftz_f32_slowpath,(.L_x_38 - $__internal_0_$__cuda_sm3x_div_rn_noftz_f32_slowpath)
$__internal_0_$__cuda_sm3x_div_rn_noftz_f32_slowpath:
[----:B------:R-:W0:Y:S01]  /*03d0*/  LDC R3, c[0x0][0x3b4] ;  /* 0x0000ed00ff037b82 */ /* 0x000e220000000800 */
[----:B------:R-:W-:Y:S01]  /*03e0*/  SHF.R.U32.HI R5, RZ, 0x17, R0 ;  /* 0x00000017ff057819 */ /* 0x000fe20000011600 */
[----:B------:R-:W1:Y:S01]  /*03f0*/  LDCU UR6, c[0x0][0x3b4] ;  /* 0x00007680ff0677ac */ /* 0x000e620008000800 */
[----:B------:R-:W-:Y:S01]  /*0400*/  BSSY.RECONVERGENT B1, `(.L_x_2) ;  /* 0x0000064000017945 */ /* 0x000fe20003800200 */
[----:B------:R-:W-:Y:S02]  /*0410*/  MOV R7, R0 ;  /* 0x0000000000077202 */ /* 0x000fe40000000f00 */
[----:B------:R-:W-:-:S05]  /*0420*/  LOP3.LUT R5, R5, 0xff, RZ, 0xc0, !PT ;  /* 0x000000ff05057812 */ /* 0x000fca00078ec0ff */
[----:B------:R-:W-:Y:S02]  /*0430*/  VIADD R10, R5, 0xffffffff ;  /* 0xffffffff050a7836 */ /* 0x000fe40000000000 */
[----:B-1----:R-:W-:Y:S01]  /*0440*/  IMAD.U32 R8, RZ, RZ, UR6 ;  /* 0x00000006ff087e24 */ /* 0x002fe2000f8e00ff */
[----:B0-----:R-:W-:-:S04]  /*0450*/  SHF.R.U32.HI R6, RZ, 0x17, R3 ;  /* 0x00000017ff067819 */ /* 0x001fc80000011603 */
[----:B------:R-:W-:-:S05]  /*0460*/  LOP3.LUT R6, R6, 0xff, RZ, 0xc0, !PT ;  /* 0x000000ff06067812 */ /* 0x000fca00078ec0ff */
[----:B------:R-:W-:-:S05]  /*0470*/  VIADD R11, R6, 0xffffffff ;  /* 0xffffffff060b7836 */ /* 0x000fca0000000000 */
[----:B------:R-:W-:-:S04]  /*0480*/  ISETP.GT.U32.AND P0, PT, R11, 0xfd, PT ;  /* 0x000000fd0b00780c */ /* 0x000fc80003f04070 */
[----:B------:R-:W-:-:S13]  /*0490*/  ISETP.GT.U32.OR P0, PT, R10, 0xfd, P0 ;  /* 0x000000fd0a00780c */ /* 0x000fda0000704470 */
[----:B------:R-:W-:Y:S01]  /*04a0*/  @!P0 IMAD.MOV.U32 R9, RZ, RZ, RZ ;  /* 0x000000ffff098224 */ /* 0x000fe200078e00ff */
[----:B------:R-:W-:Y:S06]  /*04b0*/  @!P0 BRA `(.L_x_3) ;  /* 0x00000000005c8947 */ /* 0x000fec0003800000 */
[----:B------:R-:W-:Y:S02]  /*04c0*/  FSETP.GTU.FTZ.AND P1, PT, |R3|, +INF , PT ;  /* 0x7f8000000300780b */ /* 0x000fe40003f3c200 */
[----:B------:R-:W-:-:S04]  /*04d0*/  FSETP.GTU.FTZ.AND P0, PT, |R0|, +INF , PT ;  /* 0x7f8000000000780b */ /* 0x000fc80003f1c200 */
[----:B------:R-:W-:-:S13]  /*04e0*/  PLOP3.LUT P0, PT, P0, P1, PT, 0xf8, 0x8f ;  /* 0x00000000008f781c */ /* 0x000fda0000703f70 */
[----:B------:R-:W-:Y:S05]  /*04f0*/  @P0 BRA `(.L_x_4) ;  /* 0x00000004004c0947 */ /* 0x000fea0003800000 */
[----:B------:R-:W-:-:S13]  /*0500*/  LOP3.LUT P0, RZ, R8, 0x7fffffff, R7, 0xc8, !PT ;  /* 0x7fffffff08ff7812 */ /* 0x000fda000780c807 */
[----:B------:R-:W-:Y:S05]  /*0510*/  @!P0 BRA `(.L_x_5) ;  /* 0x00000004003c8947 */ /* 0x000fea0003800000 */
[C---:B------:R-:W-:Y:S02]  /*0520*/  FSETP.NEU.FTZ.AND P2, PT, |R0|.reuse, +INF , PT ;  /* 0x7f8000000000780b */ /* 0x040fe40003f5d200 */
[----:B------:R-:W-:Y:S02]  /*0530*/  FSETP.NEU.FTZ.AND P1, PT, |R3|, +INF , PT ;  /* 0x7f8000000300780b */ /* 0x000fe40003f3d200 */
[----:B------:R-:W-:-:S11]  /*0540*/  FSETP.NEU.FTZ.AND P0, PT, |R0|, +INF , PT ;  /* 0x7f8000000000780b */ /* 0x000fd60003f1d200 */
[----:B------:R-:W-:Y:S05]  /*0550*/  @!P1 BRA !P2, `(.L_x_5) ;  /* 0x00000004002c9947 */ /* 0x000fea0005000000 */
[----:B------:R-:W-:-:S04]  /*0560*/  LOP3.LUT P2, RZ, R7, 0x7fffffff, RZ, 0xc0, !PT ;  /* 0x7fffffff07ff7812 */ /* 0x000fc8000784c0ff */
[----:B------:R-:W-:-:S13]  /*0570*/  PLOP3.LUT P1, PT, P1, P2, PT, 0x2f, 0xf2 ;  /* 0x0000000000f2781c */ /* 0x000fda0000f24577 */
[----:B------:R-:W-:Y:S05]  /*0580*/  @P1 BRA `(.L_x_6) ;  /* 0x0000000400181947 */ /* 0x000fea0003800000 */
[----:B------:R-:W-:-:S04]  /*0590*/  LOP3.LUT P1, RZ, R8, 0x7fffffff, RZ, 0xc0, !PT ;  /* 0x7fffffff08ff7812 */ /* 0x000fc8000782c0ff */
[----:B------:R-:W-:-:S13]  /*05a0*/  PLOP3.LUT P0, PT, P0, P1, PT, 0x2f, 0xf2 ;  /* 0x0000000000f2781c */ /* 0x000fda0000702577 */
[----:B------:R-:W-:Y:S05]  /*05b0*/  @P0 BRA `(.L_x_7) ;  /* 0x0000000400000947 */ /* 0x000fea0003800000 */
[----:B------:R-:W-:Y:S02]  /*05c0*/  ISETP.GE.AND P0, PT, R10, RZ, PT ;  /* 0x000000ff0a00720c */ /* 0x000fe40003f06270 */
[----:B------:R-:W-:-:S11]  /*05d0*/  ISETP.GE.AND P1, PT, R11, RZ, PT ;  /* 0x000000ff0b00720c */ /* 0x000fd60003f26270 */
[----:B------:R-:W-:Y:S01]  /*05e0*/  @P0 MOV R9, RZ ;  /* 0x000000ff00090202 */ /* 0x000fe20000000f00 */
[----:B------:R-:W-:Y:S02]  /*05f0*/  @!P0 IMAD.MOV.U32 R9, RZ, RZ, -0x40 ;  /* 0xffffffc0ff098424 */ /* 0x000fe400078e00ff */
[----:B------:R-:W-:Y:S01]  /*0600*/  @!P0 FFMA R7, R0, 1.84467440737095516160e+19, RZ ;  /* 0x5f80000000078823 */ /* 0x000fe200000000ff */
[----:B------:R-:W-:Y:S01]  /*0610*/  @!P1 FFMA R8, R3, 1.84467440737095516160e+19, RZ ;  /* 0x5f80000003089823 */ /* 0x000fe200000000ff */
[----:B------:R-:W-:-:S07]  /*0620*/  @!P1 VIADD R9, R9, 0x40 ;  /* 0x0000004009099836 */ /* 0x000fce0000000000 */
.L_x_3:
[----:B------:R-:W-:Y:S01]  /*0630*/  LEA R3, R6, 0xc0800000, 0x17 ;  /* 0xc080000006037811 */ /* 0x000fe200078eb8ff */
[----:B------:R-:W-:Y:S01]  /*0640*/  VIADD R5, R5, 0xffffff81 ;  /* 0xffffff8105057836 */ /* 0x000fe20000000000 */
[----:B------:R-:W-:Y:S02]  /*0650*/  BSSY.RECONVERGENT B2, `(.L_x_8) ;  /* 0x0000035000027945 */ /* 0x000fe40003800200 */
[----:B------:R-:W-:Y:S01]  /*0660*/  IADD3 R3, PT, PT, -R3, R8, RZ ;  /* 0x0000000803037210 */ /* 0x000fe20007ffe1ff */
[C---:B------:R-:W-:Y:S01]  /*0670*/  IMAD R0, R5.reuse, -0x800000, R7 ;  /* 0xff80000005007824 */ /* 0x040fe200078e0207 */
[----:B------:R-:W-:Y:S02]  /*0680*/  IADD3 R6, PT, PT, R5, 0x7f, -R6 ;  /* 0x0000007f05067810 */ /* 0x000fe40007ffe806 */
[----:B------:R-:W0:Y:S01]  /*0690*/  MUFU.RCP R8, R3 ;  /* 0x0000000300087308 */ /* 0x000e220000001000 */
[----:B------:R-:W-:Y:S02]  /*06a0*/  FADD.FTZ R11, -R3, -RZ ;  /* 0x800000ff030b7221 */ /* 0x000fe40000010100 */
[----:B------:R-:W-:-:S02]  /*06b0*/  IMAD.IADD R6, R6, 0x1, R9 ;  /* 0x0000000106067824 */ /* 0x000fc400078e0209 */
[----:B0-----:R-:W-:-:S04]  /*06c0*/  FFMA R13, R8, R11, 1 ;  /* 0x3f800000080d7423 */ /* 0x001fc8000000000b */
[----:B------:R-:W-:-:S04]  /*06d0*/  FFMA R10, R8, R13, R8 ;  /* 0x0000000d080a7223 */ /* 0x000fc80000000008 */
[----:B------:R-:W-:-:S04]  /*06e0*/  FFMA R7, R0, R10, RZ ;  /* 0x0000000a00077223 */ /* 0x000fc800000000ff */
[----:B------:R-:W-:-:S04]  /*06f0*/  FFMA R8, R11, R7, R0 ;  /* 0x000000070b087223 */ /* 0x000fc80000000000 */
[----:B------:R-:W-:-:S04]  /*0700*/  FFMA R7, R10, R8, R7 ;  /* 0x000000080a077223 */ /* 0x000fc80000000007 */
[----:B------:R-:W-:-:S04]  /*0710*/  FFMA R8, R11, R7, R0 ;  /* 0x000000070b087223 */ /* 0x000fc80000000000 */
[----:B------:R-:W-:-:S05]  /*0720*/  FFMA R0, R10, R8, R7 ;  /* 0x000000080a007223 */ /* 0x000fca0000000007 */
[----:B------:R-:W-:-:S04]  /*0730*/  SHF.R.U32.HI R3, RZ, 0x17, R0 ;  /* 0x00000017ff037819 */ /* 0x000fc80000011600 */
[----:B------:R-:W-:-:S04]  /*0740*/  LOP3.LUT R3, R3, 0xff, RZ, 0xc0, !PT ;  /* 0x000000ff03037812 */ /* 0x000fc800078ec0ff */
[----:B------:R-:W-:-:S05]  /*0750*/  IADD3 R9, PT, PT, R3, R6, RZ ;  /* 0x0000000603097210 */ /* 0x000fca0007ffe0ff */
[----:B------:R-:W-:-:S05]  /*0760*/  VIADD R3, R9, 0xffffffff ;  /* 0xffffffff09037836 */ /* 0x000fca0000000000 */
[----:B------:R-:W-:-:S13]  /*0770*/  ISETP.GE.U32.AND P0, PT, R3, 0xfe, PT ;  /* 0x000000fe0300780c */ /* 0x000fda0003f06070 */
[----:B------:R-:W-:Y:S05]  /*0780*/  @!P0 BRA `(.L_x_9) ;  /* 0x0000000000808947 */ /* 0x000fea0003800000 */
[----:B------:R-:W-:-:S13]  /*0790*/  ISETP.GT.AND P0, PT, R9, 0xfe, PT ;  /* 0x000000fe0900780c */ /* 0x000fda0003f04270 */
[----:B------:R-:W-:Y:S05]  /*07a0*/  @P0 BRA `(.L_x_10) ;  /* 0x00000000006c0947 */ /* 0x000fea0003800000 */
[----:B------:R-:W-:-:S13]  /*07b0*/  ISETP.GE.AND P0, PT, R9, 0x1, PT ;  /* 0x000000010900780c */ /* 0x000fda0003f06270 */
[----:B------:R-:W-:Y:S05]  /*07c0*/  @P0 BRA `(.L_x_11) ;  /* 0x0000000000740947 */ /* 0x000fea0003800000 */
[----:B------:R-:W-:Y:S02]  /*07d0*/  ISETP.GE.AND P0, PT, R9, -0x18, PT ;  /* 0xffffffe80900780c */ /* 0x000fe40003f06270 */
[----:B------:R-:W-:-:S11]  /*07e0*/  LOP3.LUT R0, R0, 0x80000000, RZ, 0xc0, !PT ;  /* 0x8000000000007812 */ /* 0x000fd600078ec0ff */
[----:B------:R-:W-:Y:S05]  /*07f0*/  @!P0 BRA `(.L_x_11) ;  /* 0x0000000000688947 */ /* 0x000fea0003800000 */
[CCC-:B------:R-:W-:Y:S01]  /*0800*/  FFMA.RZ R3, R10.reuse, R8.reuse, R7.reuse ;  /* 0x000000080a037223 */ /* 0x1c0fe2000000c007 */
[CCC-:B------:R-:W-:Y:S01]  /*0810*/  FFMA.RM R6, R10.reuse, R8.reuse, R7.reuse ;  /* 0x000000080a067223 */ /* 0x1c0fe20000004007 */
[C---:B------:R-:W-:Y:S02]  /*0820*/  ISETP.NE.AND P2, PT, R9.reuse, RZ, PT ;  /* 0x000000ff0900720c */ /* 0x040fe40003f45270 */
[----:B------:R-:W-:Y:S02]  /*0830*/  ISETP.NE.AND P1, PT, R9, RZ, PT ;  /* 0x000000ff0900720c */ /* 0x000fe40003f25270 */
[----:B------:R-:W-:Y:S01]  /*0840*/  LOP3.LUT R5, R3, 0x7fffff, RZ, 0xc0, !PT ;  /* 0x007fffff03057812 */ /* 0x000fe200078ec0ff */
[----:B------:R-:W-:Y:S01]  /*0850*/  FFMA.RP R3, R10, R8, R7 ;  /* 0x000000080a037223 */ /* 0x000fe20000008007 */
[----:B------:R-:W-:Y:S01]  /*0860*/  IADD3 R8, PT, PT, R9, 0x20, RZ ;  /* 0x0000002009087810 */ /* 0x000fe20007ffe0ff */
[----:B------:R-:W-:Y:S01]  /*0870*/  IMAD.MOV R7, RZ, RZ, -R9 ;  /* 0x000000ffff077224 */ /* 0x000fe200078e0a09 */
[----:B------:R-:W-:-:S02]  /*0880*/  LOP3.LUT R5, R5, 0x800000, RZ, 0xfc, !PT ;  /* 0x0080000005057812 */ /* 0x000fc400078efcff */
[----:B------:R-:W-:Y:S02]  /*0890*/  FSETP.NEU.FTZ.AND P0, PT, R3, R6, PT ;  /* 0x000000060300720b */ /* 0x000fe40003f1d000 */
[----:B------:R-:W-:Y:S02]  /*08a0*/  SHF.L.U32 R8, R5, R8, RZ ;  /* 0x0000000805087219 */ /* 0x000fe400000006ff */
[----:B------:R-:W-:Y:S02]  /*08b0*/  SEL R6, R7, RZ, P2 ;  /* 0x000000ff07067207 */ /* 0x000fe40001000000 */
[----:B------:R-:W-:Y:S02]  /*08c0*/  ISETP.NE.AND P1, PT, R8, RZ, P1 ;  /* 0x000000ff0800720c */ /* 0x000fe40000f25270 */
[----:B------:R-:W-:Y:S02]  /*08d0*/  SHF.R.U32.HI R6, RZ, R6, R5 ;  /* 0x00000006ff067219 */ /* 0x000fe40000011605 */
[----:B------:R-:W-:-:S02]  /*08e0*/  PLOP3.LUT P0, PT, P0, P1, PT, 0xf8, 0x8f ;  /* 0x00000000008f781c */ /* 0x000fc40000703f70 */
[----:B------:R-:W-:Y:S02]  /*08f0*/  SHF.R.U32.HI R8, RZ, 0x1, R6 ;  /* 0x00000001ff087819 */ /* 0x000fe40000011606 */
[----:B------:R-:W-:-:S04]  /*0900*/  SEL R3, RZ, 0x1, !P0 ;  /* 0x00000001ff037807 */ /* 0x000fc80004000000 */
[----:B------:R-:W-:-:S04]  /*0910*/  LOP3.LUT R3, R3, 0x1, R8, 0xf8, !PT ;  /* 0x0000000103037812 */ /* 0x000fc800078ef808 */
[----:B------:R-:W-:-:S04]  /*0920*/  LOP3.LUT R3, R3, R6, RZ, 0xc0, !PT ;  /* 0x0000000603037212 */ /* 0x000fc800078ec0ff */
[----:B------:R-:W-:-:S04]  /*0930*/  IADD3 R3, PT, PT, R8, R3, RZ ;  /* 0x0000000308037210 */ /* 0x000fc80007ffe0ff */
[----:B------:R-:W-:Y:S01]  /*0940*/  LOP3.LUT R0, R3, R0, RZ, 0xfc, !PT ;  /* 0x0000000003007212 */ /* 0x000fe200078efcff */
[----:B------:R-:W-:Y:S06]  /*0950*/  BRA `(.L_x_11) ;  /* 0x0000000000107947 */ /* 0x000fec0003800000 */
.L_x_10:
[----:B------:R-:W-:-:S04]  /*0960*/  LOP3.LUT R0, R0, 0x80000000, RZ, 0xc0, !PT ;  /* 0x8000000000007812 */ /* 0x000fc800078ec0ff */
[----:B------:R-:W-:Y:S01]  /*0970*/  LOP3.LUT R0, R0, 0x7f800000, RZ, 0xfc, !PT ;  /* 0x7f80000000007812 */ /* 0x000fe200078efcff */
[----:B------:R-:W-:Y:S06]  /*0980*/  BRA `(.L_x_11) ;  /* 0x0000000000047947 */ /* 0x000fec0003800000 */
.L_x_9:
[----:B------:R-:W-:-:S07]  /*0990*/  IMAD R0, R6, 0x800000, R0 ;  /* 0x0080000006007824 */ /* 0x000fce00078e0200 */
.L_x_11:
[----:B------:R-:W-:Y:S05]  /*09a0*/  BSYNC.RECONVERGENT B2 ;  /* 0x0000000000027941 */ /* 0x000fea0003800200 */
.L_x_8:
[----:B------:R-:W-:Y:S05]  /*09b0*/  BRA `(.L_x_12) ;  /* 0x0000000000207947 */ /* 0x000fea0003800000 */
.L_x_7:
[----:B------:R-:W-:-:S04]  /*09c0*/  LOP3.LUT R0, R8, 0x80000000, R7, 0x48, !PT ;  /* 0x8000000008007812 */ /* 0x000fc800078e4807 */
[----:B------:R-:W-:Y:S01]  /*09d0*/  LOP3.LUT R0, R0, 0x7f800000, RZ, 0xfc, !PT ;  /* 0x7f80000000007812 */ /* 0x000fe200078efcff */
[----:B------:R-:W-:Y:S06]  /*09e0*/  BRA `(.L_x_12) ;  /* 0x0000000000147947 */ /* 0x000fec0003800000 */
.L_x_6:
[----:B------:R-:W-:Y:S01]  /*09f0*/  LOP3.LUT R0, R8, 0x80000000, R7, 0x48, !PT ;  /* 0x8000000008007812 */ /* 0x000fe200078e4807 */
[----:B------:R-:W-:Y:S06]  /*0a00*/  BRA `(.L_x_12) ;  /* 0x00000000000c7947 */ /* 0x000fec0003800000 */
.L_x_5:
[----:B------:R-:W0:Y:S01]  /*0a10*/  MUFU.RSQ R0, -QNAN ;  /* 0xffc0000000007908 */ /* 0x000e220000001400 */
[----:B------:R-:W-:Y:S05]  /*0a20*/  BRA `(.L_x_12) ;  /* 0x0000000000047947 */ /* 0x000fea0003800000 */
.L_x_4:
[----:B------:R-:W-:-:S07]  /*0a30*/  FADD.FTZ R0, R0, R3 ;  /* 0x0000000300007221 */ /* 0x000fce0000010000 */
.L_x_12:
[----:B------:R-:W-:Y:S05]  /*0a40*/  BSYNC.RECONVERGENT B1 ;  /* 0x0000000000017941 */ /* 0x000fea0003800200 */
.L_x_2:
[----:B------:R-:W-:-:S04]  /*0a50*/  HFMA2 R5, -RZ, RZ, 0, 0 ;  /* 0x00000000ff057431 */ /* 0x000fc800000001ff */
[----:B0-----:R-:W-:Y:S05]  /*0a60*/  RET.REL.NODEC R4 `(_Z4cul2PfS_S_S_S_iiif) ;  /* 0xfffffff404647950 */ /* 0x001fea0003c3ffff */
.L_x_13:
[----:B------:R-:W-:-:S00]  /*0a70*/  BRA `(.L_x_13) ;  /* 0xfffffffc00fc7947 */ /* 0x000fc0000383ffff */
[----:B------:R-:W-:-:S00]  /*0a80*/  NOP ;  /* 0x0000000000007918 */ /* 0x000fc00000000000 */
[----:B------:R-:W-:-:S00]  /*0a90*/  NOP ;  /* 0x0000000000007918 */ /* 0x000fc00000000000 */
[----:B------:R-:W-:-:S00]  /*0aa0*/  NOP ;  /* 0x0000000000007918 */ /* 0x000fc00000000000 */
[----:B------:R-:W-:-:S00]  /*0ab0*/  NOP ;  /* 0x0000000000007918 */ /* 0x000fc00000000000 */
[----:B------:R-:W-:-:S00]  /*0ac0*/  NOP ;  /* 0x0000000000007918 */ /* 0x000fc00000000000 */
[----:B------:R-:W-:-:S00]  /*0ad0*/  NOP ;  /* 0x0000000000007918 */ /* 0x000fc00000000000 */
[----:B------:R-:W-:-:S00]  /*0ae0*/  NOP ;  /* 0x0000000000007918 */ /* 0x000fc00000000000 */
[----:B------:R-:W-:-:S00]  /*0af0*/  NOP ;  /* 0x0000000000007918 */ /* 0x000fc00000000000 */
.L_x_38:


//--------------------- .text._Z4cul1PfS_S_S_S_iiif --------------------------
	.section	.text._Z4cul1PfS_S_S_S_iiif,"ax",@progbits
	.align	128
        .global         _Z4cul1PfS_S_S_S_iiif
        .type           _Z4cul1PfS_S_S_S_iiif,@function
        .size           _Z4cul1PfS_S_S_S_iiif,(.L_x_39 - _Z4cul1PfS_S_S_S_iiif)
        .other          _Z4cul1PfS_S_S_S_iiif,@"STO_CUDA_ENTRY STV_DEFAULT"
_Z4cul1PfS_S_S_S_iiif:
.text._Z4cul1PfS_S_S_S_iiif:
[----:B------:R-:W-:Y:S01]  /*0000*/  LDC R1, c[0x0][0x37c] ;  /* 0x0000df00ff017b82 */ /* 0x000fe20000000800 */
[----:B------:R-:W0:Y:S07]  /*0010*/  S2R R7, SR_TID.X ;  /* 0x0000000000077919 */ /* 0x000e2e0000002100 */
[----:B------:R-:W1:Y:S01]  /*0020*/  S2UR UR4, SR_CTAID.Y ;  /* 0x00000000000479c3 */ /* 0x000e620000002600 */
[----:B------:R-:W1:Y:S01]  /*0030*/  LDCU UR5, c[0x0][0x3b0] ;  /* 0x00007600ff0577ac */ /* 0x000e620008000800 */
[----:B------:R-:W2:Y:S06]  /*0040*/  LDCU.64 UR6, c[0x0][0x358] ;  /* 0x00006b00ff0677ac */ /* 0x000eac0008000a00 */
[----:B------:R-:W3:Y:S08]  /*0050*/  S2UR UR8, SR_CTAID.X ;  /* 0x00000000000879c3 */ /* 0x000ef00000002500 */
[----:B------:R-:W3:Y:S08]  /*0060*/  LDC.64 R10, c[0x0][0x3a8] ;  /* 0x0000ea00ff0a7b82 */ /* 0x000ef00000000a00 */
[----:B------:R-:W4:Y:S01]  /*0070*/  LDC.64 R4, c[0x0][0x3a0] ;  /* 0x0000e800ff047b82 */ /* 0x000f220000000a00 */
[----:B-1----:R-:W-:-:S07]  /*0080*/  UIMAD UR4, UR4, UR5, UR5 ;  /* 0x00000005040472a4 */ /* 0x002fce000f8e0205 */
[----:B------:R-:W1:Y:S01]  /*0090*/  LDC.64 R8, c[0x0][0x380] ;  /* 0x0000e000ff087b82 */ /* 0x000e620000000a00 */
[----:B---3--:R-:W-:Y:S02]  /*00a0*/  IMAD R3, R11, UR8, R11 ;  /* 0x000000080b037c24 */ /* 0x008fe4000f8e020b */
[----:B0-----:R-:W-:-:S05]  /*00b0*/  IMAD R2, R7, R10, R10 ;  /* 0x0000000a07027224 */ /* 0x001fca00078e020a */
[----:B------:R-:W-:Y:S01]  /*00c0*/  IADD3 R2, PT, PT, R3, UR4, R2 ;  /* 0x0000000403027c10 */ /* 0x000fe2000fffe002 */
[----:B------:R-:W-:-:S04]  /*00d0*/  IMAD R3, R7, R10, R3 ;  /* 0x0000000a07037224 */ /* 0x000fc800078e0203 */
[----:B----4-:R-:W-:Y:S01]  /*00e0*/  IMAD.WIDE R4, R2, 0x4, R4 ;  /* 0x0000000402047825 */ /* 0x010fe200078e0204 */
[----:B------:R-:W-:-:S04]  /*00f0*/  IADD3 R3, PT, PT, R3, UR4, RZ ;  /* 0x0000000403037c10 */ /* 0x000fc8000fffe0ff */
[----:B--2---:R-:W2:Y:S01]  /*0100*/  LDG.E R11, desc[UR6][R4.64] ;  /* 0x00000006040b7981 */ /* 0x004ea2000c1e1900 */
[----:B-1----:R-:W-:-:S04]  /*0110*/  IMAD.WIDE R6, R2, 0x4, R8 ;  /* 0x0000000402067825 */ /* 0x002fc800078e0208 */
[----:B------:R-:W-:Y:S01]  /*0120*/  IMAD.WIDE R8, R3, 0x4, R8 ;  /* 0x0000000403087825 */ /* 0x000fe200078e0208 */
[----:B------:R-:W3:Y:S05]  /*0130*/  LDG.E R0, desc[UR6][R6.64] ;  /* 0x0000000606007981 */ /* 0x000eea000c1e1900 */
[----:B------:R-:W3:Y:S01]  /*0140*/  LDG.E R9, desc[UR6][R8.64] ;  /* 0x0000000608097981 */ /* 0x000ee2000c1e1900 */
[----:B------:R-:W-:Y:S01]  /*0150*/  BSSY.RECONVERGENT B0, `(.L_x_14) ;  /* 0x000000e000007945 */ /* 0x000fe20003800200 */
[----:B--2---:R-:W0:Y:S01]  /*0160*/  MUFU.RCP R10, R11 ;  /* 0x0000000b000a7308 */ /* 0x004e220000001000 */
[----:B---3--:R-:W-:-:S07]  /*0170*/  FADD R0, R0, -R9 ;  /* 0x8000000900007221 */ /* 0x008fce0000000000 */
[----:B------:R-:W1:Y:S01]  /*0180*/  FCHK P0, R0, R11 ;  /* 0x0000000b00007302 */ /* 0x000e620000000000 */
[----:B0-----:R-:W-:-:S04]  /*0190*/  FFMA R3, -R11, R10, 1 ;  /* 0x3f8000000b037423 */ /* 0x001fc8000000010a */
[----:B------:R-:W-:-:S04]  /*01a0*/  FFMA R3, R10, R3, R10 ;  /* 0x000000030a037223 */ /* 0x000fc8000000000a */
[----:B------:R-:W-:-:S04]  /*01b0*/  FFMA R10, R0, R3, RZ ;  /* 0x00000003000a7223 */ /* 0x000fc800000000ff */
[----:B------:R-:W-:-:S04]  /*01c0*/  FFMA R12, -R11, R10, R0 ;  /* 0x0000000a0b0c7223 */ /* 0x000fc80000000100 */
[----:B------:R-:W-:Y:S01]  /*01d0*/  FFMA R3, R3, R12, R10 ;  /* 0x0000000c03037223 */ /* 0x000fe2000000000a */
[----:B-1----:R-:W-:Y:S06]  /*01e0*/  @!P0 BRA `(.L_x_15) ;  /* 0x0000000000108947 */ /* 0x002fec0003800000 */
[----:B------:R-:W-:Y:S01]  /*01f0*/  IMAD.MOV.U32 R3, RZ, RZ, R11 ;  /* 0x000000ffff037224 */ /* 0x000fe200078e000b */
[----:B------:R-:W-:-:S07]  /*0200*/  MOV R8, 0x220 ;  /* 0x0000022000087802 */ /* 0x000fce0000000f00 */
[----:B------:R-:W-:Y:S05]  /*0210*/  CALL.REL.NOINC `($__internal_1_$__cuda_sm3x_div_rn_noftz_f32_slowpath) ;  /* 0x0000000400a87944 */ /* 0x000fea0003c00000 */
[----:B------:R-:W-:-:S07]  /*0220*/  MOV R3, R0 ;  /* 0x0000000000037202 */ /* 0x000fce0000000f00 */
.L_x_15:
[----:B------:R-:W-:Y:S05]  /*0230*/  BSYNC.RECONVERGENT B0 ;  /* 0x0000000000007941 */ /* 0x000fea0003800200 */
.L_x_14:
[----:B------:R-:W0:Y:S01]  /*0240*/  LDC R10, c[0x0][0x3b4] ;  /* 0x0000ed00ff0a7b82 */ /* 0x000e220000000800 */
[----:B------:R-:W-:Y:S01]  /*0250*/  BSSY.RECONVERGENT B0, `(.L_x_16) ;  /* 0x000000e000007945 */ /* 0x000fe20003800200 */
[----:B0-----:R-:W0:Y:S08]  /*0260*/  MUFU.RCP R0, R10 ;  /* 0x0000000a00007308 */ /* 0x001e300000001000 */
[----:B------:R-:W1:Y:S01]  /*0270*/  FCHK P0, R3, R10 ;  /* 0x0000000a03007302 */ /* 0x000e620000000000 */
[----:B0-----:R-:W-:-:S04]  /*0280*/  FFMA R9, R0, -R10, 1 ;  /* 0x3f80000000097423 */ /* 0x001fc8000000080a */
[----:B------:R-:W-:-:S04]  /*0290*/  FFMA R0, R0, R9, R0 ;  /* 0x0000000900007223 */ /* 0x000fc80000000000 */
[----:B------:R-:W-:-:S04]  /*02a0*/  FFMA R8, R0, R3, RZ ;  /* 0x0000000300087223 */ /* 0x000fc800000000ff */
[----:B------:R-:W-:-:S04]  /*02b0*/  FFMA R9, R8, -R10, R3 ;  /* 0x8000000a08097223 */ /* 0x000fc80000000003 */
[----:B------:R-:W-:Y:S01]  /*02c0*/  FFMA R0, R0, R9, R8 ;  /* 0x0000000900007223 */ /* 0x000fe20000000008 */
[----:B-1----:R-:W-:Y:S06]  /*02d0*/  @!P0 BRA `(.L_x_17) ;  /* 0x0000000000148947 */ /* 0x002fec0003800000 */
[----:B------:R-:W0:Y:S01]  /*02e0*/  LDCU UR4, c[0x0][0x3b4] ;  /* 0x00007680ff0477ac */ /* 0x000e220008000800 */
[----:B------:R-:W-:Y:S01]  /*02f0*/  IMAD.MOV.U32 R0, RZ, RZ, R3 ;  /* 0x000000ffff007224 */ /* 0x000fe200078e0003 */
[----:B------:R-:W-:Y:S02]  /*0300*/  MOV R8, 0x330 ;  /* 0x0000033000087802 */ /* 0x000fe40000000f00 */
[----:B0-----:R-:W-:-:S07]  /*0310*/  MOV R3, UR4 ;  /* 0x0000000400037c02 */ /* 0x001fce0008000f00 */
[----:B------:R-:W-:Y:S05]  /*0320*/  CALL.REL.NOINC `($__internal_1_$__cuda_sm3x_div_rn_noftz_f32_slowpath) ;  /* 0x0000000400647944 */ /* 0x000fea0003c00000 */
.L_x_17:
[----:B------:R-:W-:Y:S05]  /*0330*/  BSYNC.RECONVERGENT B0 ;  /* 0x0000000000007941 */ /* 0x000fea0003800200 */
.L_x_16:
[----:B------:R-:W0:Y:S08]  /*0340*/  LDC.64 R8, c[0x0][0x388] ;  /* 0x0000e200ff087b82 */ /* 0x000e300000000a00 */
[----:B------:R-:W1:Y:S01]  /*0350*/  LDC R11, c[0x0][0x3ac] ;  /* 0x0000eb00ff0b7b82 */ /* 0x000e620000000800 */
[----:B0-----:R-:W-:-:S05]  /*0360*/  IMAD.WIDE R8, R2, 0x4, R8 ;  /* 0x0000000402087825 */ /* 0x001fca00078e0208 */
[----:B------:R-:W2:Y:S01]  /*0370*/  LDG.E R3, desc[UR6][R8.64] ;  /* 0x0000000608037981 */ /* 0x000ea2000c1e1900 */
[----:B-1----:R-:W-:-:S04]  /*0380*/  IMAD.WIDE R10, R11, 0x4, R6 ;  /* 0x000000040b0a7825 */ /* 0x002fc800078e0206 */
[----:B--2---:R-:W-:-:S05]  /*0390*/  FADD R3, R3, -R0 ;  /* 0x8000000003037221 */ /* 0x004fca0000000000 */
[----:B------:R0:W-:Y:S04]  /*03a0*/  STG.E desc[UR6][R8.64], R3 ;  /* 0x0000000308007986 */ /* 0x0001e8000c101906 */
[----:B------:R-:W2:Y:S04]  /*03b0*/  LDG.E R15, desc[UR6][R4.64] ;  /* 0x00000006040f7981 */ /* 0x000ea8000c1e1900 */
[----:B------:R-:W3:Y:S04]  /*03c0*/  LDG.E R0, desc[UR6][R10.64] ;  /* 0x000000060a007981 */ /* 0x000ee8000c1e1900 */
[----:B------:R-:W3:Y:S01]  /*03d0*/  LDG.E R13, desc[UR6][R6.64] ;  /* 0x00000006060d7981 */ /* 0x000ee2000c1e1900 */
[----:B------:R-:W-:Y:S01]  /*03e0*/  BSSY.RECONVERGENT B0, `(.L_x_18) ;  /* 0x000000e000007945 */ /* 0x000fe20003800200 */
[----:B--2---:R-:W1:Y:S01]  /*03f0*/  MUFU.RCP R12, R15 ;  /* 0x0000000f000c7308 */ /* 0x004e620000001000 */
[----:B---3--:R-:W-:-:S07]  /*0400*/  FADD R0, R0, -R13 ;  /* 0x8000000d00007221 */ /* 0x008fce0000000000 */
[----:B------:R-:W2:Y:S01]  /*0410*/  FCHK P0, R0, R15 ;  /* 0x0000000f00007302 */ /* 0x000ea20000000000 */
[----:B-1----:R-:W-:-:S04]  /*0420*/  FFMA R17, -R15, R12, 1 ;  /* 0x3f8000000f117423 */ /* 0x002fc8000000010c */
[----:B------:R-:W-:-:S04]  /*0430*/  FFMA R17, R12, R17, R12 ;  /* 0x000000110c117223 */ /* 0x000fc8000000000c */
[----:B------:R-:W-:-:S04]  /*0440*/  FFMA R12, R0, R17, RZ ;  /* 0x00000011000c7223 */ /* 0x000fc800000000ff */
[----:B0-----:R-:W-:-:S04]  /*0450*/  FFMA R3, -R15, R12, R0 ;  /* 0x0000000c0f037223 */ /* 0x001fc80000000100 */
[----:B------:R-:W-:Y:S01]  /*0460*/  FFMA R3, R17, R3, R12 ;  /* 0x0000000311037223 */ /* 0x000fe2000000000c */
[----:B--2---:R-:W-:Y:S06]  /*0470*/  @!P0 BRA `(.L_x_19) ;  /* 0x0000000000108947 */ /* 0x004fec0003800000 */
[----:B------:R-:W-:Y:S01]  /*0480*/  IMAD.MOV.U32 R3, RZ, RZ, R15 ;  /* 0x000000ffff037224 */ /* 0x000fe200078e000f */
[----:B------:R-:W-:-:S07]  /*0490*/  MOV R8, 0x4b0 ;  /* 0x000004b000087802 */ /* 0x000fce0000000f00 */
[----:B------:R-:W-:Y:S05]  /*04a0*/  CALL.REL.NOINC `($__internal_1_$__cuda_sm3x_div_rn_noftz_f32_slowpath) ;  /* 0x0000000400047944 */ /* 0x000fea0003c00000 */
[----:B------:R-:W-:-:S07]  /*04b0*/  MOV R3, R0 ;  /* 0x0000000000037202 */ /* 0x000fce0000000f00 */
.L_x_19:
[----:B------:R-:W-:Y:S05]  /*04c0*/  BSYNC.RECONVERGENT B0 ;  /* 0x0000000000007941 */ /* 0x000fea0003800200 */
.L_x_18:
        /* <DEDUP_REMOVED lines=15> */
.L_x_21:
[----:B------:R-:W-:Y:S05]  /*05c0*/  BSYNC.RECONVERGENT B0 ;  /* 0x0000000000007941 */ /* 0x000fea0003800200 */
.L_x_20:
        /* <DEDUP_REMOVED lines=24> */
.L_x_23:
[----:B------:R-:W-:Y:S05]  /*0750*/  BSYNC.RECONVERGENT B0 ;  /* 0x0000000000007941 */ /* 0x000fea0003800200 */
.L_x_22:
        /* <DEDUP_REMOVED lines=15> */
.L_x_25:
[----:B------:R-:W-:Y:S05]  /*0850*/  BSYNC.RECONVERGENT B0 ;  /* 0x0000000000007941 */ /* 0x000fea0003800200 */
.L_x_24:
[----:B------:R-:W0:Y:S02]  /*0860*/  LDC.64 R4, c[0x0][0x398] ;  /* 0x0000e600ff047b82 */ /* 0x000e240000000a00 */
[----:B0-----:R-:W-:-:S05]  /*0870*/  IMAD.WIDE R2, R2, 0x4, R4 ;  /* 0x0000000402027825 */ /* 0x001fca00078e0204 */
[----:B------:R-:W2:Y:S02]  /*0880*/  LDG.E R5, desc[UR6][R2.64] ;  /* 0x0000000602057981 */ /* 0x000ea4000c1e1900 */
[----:B--2---:R-:W-:-:S05]  /*0890*/  FADD R5, R5, -R0 ;  /* 0x8000000005057221 */ /* 0x004fca0000000000 */
[----:B------:R-:W-:Y:S01]  /*08a0*/  STG.E desc[UR6][R2.64], R5 ;  /* 0x0000000502007986 */ /* 0x000fe2000c101906 */
[----:B------:R-:W-:Y:S05]  /*08b0*/  EXIT ;  /* 0x000000000000794d */ /* 0x000fea0003800000 */
        .weak           $__internal_1_$__cuda_sm3x_div_rn_noftz_f32_slowpath
        .type           $__internal_1_$__cuda_sm3x_div_rn_noftz_f32_slowpath,@function
        .size           $__internal_1_$__cuda_sm3x_div_rn_noftz_f32_slowpath,(.L_x_39 - $__internal_1_$__cuda_sm3x_div_rn_noftz_f32_slowpath)
$__internal_1_$__cuda_sm3x_div_rn_noftz_f32_slowpath:
[----:B------:R-:W-:Y:S01]  /*08c0*/  SHF.R.U32.HI R10, RZ, 0x17, R3 ;  /* 0x00000017ff0a7819 */ /* 0x000fe20000011603 */
[----:B------:R-:W-:Y:S01]  /*08d0*/  BSSY.RECONVERGENT B1, `(.L_x_26) ;  /* 0x0000062000017945 */ /* 0x000fe20003800200 */
[----:B------:R-:W-:Y:S02]  /*08e0*/  SHF.R.U32.HI R9, RZ, 0x17, R0 ;  /* 0x00000017ff097819 */ /* 0x000fe40000011600 */
[----:B------:R-:W-:Y:S02]  /*08f0*/  LOP3.LUT R14, R10, 0xff, RZ, 0xc0, !PT ;  /* 0x000000ff0a0e7812 */ /* 0x000fe400078ec0ff */
[----:B------:R-:W-:Y:S02]  /*0900*/  LOP3.LUT R12, R9, 0xff, RZ, 0xc0, !PT ;  /* 0x000000ff090c7812 */ /* 0x000fe400078ec0ff */
[----:B------:R-:W-:-:S03]  /*0910*/  IADD3 R11, PT, PT, R14, -0x1, RZ ;  /* 0xffffffff0e0b7810 */ /* 0x000fc60007ffe0ff */
[----:B------:R-:W-:Y:S01]  /*0920*/  VIADD R10, R12, 0xffffffff ;  /* 0xffffffff0c0a7836 */ /* 0x000fe20000000000 */
[----:B------:R-:W-:-:S04]  /*0930*/  ISETP.GT.U32.AND P0, PT, R11, 0xfd, PT ;  /* 0x000000fd0b00780c */ /* 0x000fc80003f04070 */
[----:B------:R-:W-:-:S13]  /*0940*/  ISETP.GT.U32.OR P0, PT, R10, 0xfd, P0 ;  /* 0x000000fd0a00780c */ /* 0x000fda0000704470 */
[----:B------:R-:W-:Y:S01]  /*0950*/  @!P0 MOV R9, RZ ;  /* 0x000000ff00098202 */ /* 0x000fe20000000f00 */
        /* <DEDUP_REMOVED lines=22> */
[----:B------:R-:W-:Y:S02]  /*0ac0*/  @!P1 FFMA R3, R3, 1.84467440737095516160e+19, RZ ;  /* 0x5f80000003039823 */ /* 0x000fe400000000ff */
[----:B------:R-:W-:-:S07]  /*0ad0*/  @!P1 IADD3 R9, PT, PT, R9, 0x40, RZ ;  /* 0x0000004009099810 */ /* 0x000fce0007ffe0ff */
.L_x_27:
[----:B------:R-:W-:Y:S01]  /*0ae0*/  LEA R10, R14, 0xc0800000, 0x17 ;  /* 0xc08000000e0a7811 */ /* 0x000fe200078eb8ff */
[----:B------:R-:W-:Y:S03]  /*0af0*/  BSSY.RECONVERGENT B2, `(.L_x_32) ;  /* 0x0000036000027945 */ /* 0x000fe60003800200 */
[----:B------:R-:W-:Y:S01]  /*0b00*/  IADD3 R10, PT, PT, -R10, R3, RZ ;  /* 0x000000030a0a7210 */ /* 0x000fe20007ffe1ff */
[----:B------:R-:W-:-:S03]  /*0b10*/  VIADD R3, R12, 0xffffff81 ;  /* 0xffffff810c037836 */ /* 0x000fc60000000000 */
[----:B------:R0:W1:Y:S01]  /*0b20*/  MUFU.RCP R11, R10 ;  /* 0x0000000a000b7308 */ /* 0x0000620000001000 */
[----:B------:R-:W-:Y:S01]  /*0b30*/  FADD.FTZ R13, -R10, -RZ ;  /* 0x800000ff0a0d7221 */ /* 0x000fe20000010100 */
[C---:B------:R-:W-:Y:S01]  /*0b40*/  IMAD R0, R3.reuse, -0x800000, R0 ;  /* 0xff80000003007824 */ /* 0x040fe200078e0200 */
[----:B0-----:R-:W-:-:S04]  /*0b50*/  IADD3 R10, PT, PT, R3, 0x7f, -R14 ;  /* 0x0000007f030a7810 */ /* 0x001fc80007ffe80e */
[----:B------:R-:W-:Y:S01]  /*0b60*/  IADD3 R10, PT, PT, R10, R9, RZ ;  /* 0x000000090a0a7210 */ /* 0x000fe20007ffe0ff */
[----:B-1----:R-:W-:-:S04]  /*0b70*/  FFMA R12, R11, R13, 1 ;  /* 0x3f8000000b0c7423 */ /* 0x002fc8000000000d */
        /* <DEDUP_REMOVED lines=25> */
[----:B------:R-:W-:Y:S02]  /*0d10*/  IADD3 R12, PT, PT, R13, 0x20, RZ ;  /* 0x000000200d0c7810 */ /* 0x000fe40007ffe0ff */
[----:B------:R-:W-:-:S02]  /*0d20*/  LOP3.LUT R9, R9, 0x800000, RZ, 0xfc, !PT ;  /* 0x0080000009097812 */ /* 0x000fc400078efcff */
[----:B------:R-:W-:Y:S02]  /*0d30*/  IADD3 R11, PT, PT, -R13, RZ, RZ ;  /* 0x000000ff0d0b7210 */ /* 0x000fe40007ffe1ff */
[----:B------:R-:W-:Y:S02]  /*0d40*/  SHF.L.U32 R12, R9, R12, RZ ;  /* 0x0000000c090c7219 */ /* 0x000fe400000006ff */
[----:B------:R-:W-:Y:S02]  /*0d50*/  FSETP.NEU.FTZ.AND P0, PT, R3, R10, PT ;  /* 0x0000000a0300720b */ /* 0x000fe40003f1d000 */
[----:B------:R-:W-:Y:S02]  /*0d60*/  SEL R10, R11, RZ, P2 ;  /* 0x000000ff0b0a7207 */ /* 0x000fe40001000000 */
[----:B------:R-:W-:Y:S02]  /*0d70*/  ISETP.NE.AND P1, PT, R12, RZ, P1 ;  /* 0x000000ff0c00720c */ /* 0x000fe40000f25270 */
[----:B------:R-:W-:-:S02]  /*0d80*/  SHF.R.U32.HI R10, RZ, R10, R9 ;  /* 0x0000000aff0a7219 */ /* 0x000fc40000011609 */
[----:B------:R-:W-:Y:S02]  /*0d90*/  PLOP3.LUT P0, PT, P0, P1, PT, 0xf8, 0x8f ;  /* 0x00000000008f781c */ /* 0x000fe40000703f70 */
[----:B------:R-:W-:Y:S02]  /*0da0*/  SHF.R.U32.HI R12, RZ, 0x1, R10 ;  /* 0x00000001ff0c7819 */ /* 0x000fe4000001160a */
[----:B------:R-:W-:-:S04]  /*0db0*/  SEL R3, RZ, 0x1, !P0 ;  /* 0x00000001ff037807 */ /* 0x000fc80004000000 */
[----:B------:R-:W-:-:S04]  /*0dc0*/  LOP3.LUT R3, R3, 0x1, R12, 0xf8, !PT ;  /* 0x0000000103037812 */ /* 0x000fc800078ef80c */
[----:B------:R-:W-:-:S05]  /*0dd0*/  LOP3.LUT R3, R3, R10, RZ, 0xc0, !PT ;  /* 0x0000000a03037212 */ /* 0x000fca00078ec0ff */
[----:B------:R-:W-:-:S05]  /*0de0*/  IMAD.IADD R3, R12, 0x1, R3 ;  /* 0x000000010c037824 */ /* 0x000fca00078e0203 */
[----:B------:R-:W-:Y:S01]  /*0df0*/  LOP3.LUT R0, R3, R0, RZ, 0xfc, !PT ;  /* 0x0000000003007212 */ /* 0x000fe200078efcff */
[----:B------:R-:W-:Y:S06]  /*0e00*/  BRA `(.L_x_35) ;  /* 0x0000000000107947 */ /* 0x000fec0003800000 */
.L_x_34:
[----:B------:R-:W-:-:S04]  /*0e10*/  LOP3.LUT R0, R0, 0x80000000, RZ, 0xc0, !PT ;  /* 0x8000000000007812 */ /* 0x000fc800078ec0ff */
[----:B------:R-:W-:Y:S01]  /*0e20*/  LOP3.LUT R0, R0, 0x7f800000, RZ, 0xfc, !PT ;  /* 0x7f80000000007812 */ /* 0x000fe200078efcff */
[----:B------:R-:W-:Y:S06]  /*0e30*/  BRA `(.L_x_35) ;  /* 0x0000000000047947 */ /* 0x000fec0003800000 */
.L_x_33:
[----:B------:R-:W-:-:S07]  /*0e40*/  LEA R0, R10, R0, 0x17 ;  /* 0x000000000a007211 */ /* 0x000fce00078eb8ff */
.L_x_35:
[----:B------:R-:W-:Y:S05]  /*0e50*/  BSYNC.RECONVERGENT B2 ;  /* 0x0000000000027941 */ /* 0x000fea0003800200 */
.L_x_32:
[----:B------:R-:W-:Y:S05]  /*0e60*/  BRA `(.L_x_36) ;  /* 0x0000000000207947 */ /* 0x000fea0003800000 */
.L_x_31:
[----:B------:R-:W-:-:S04]  /*0e70*/  LOP3.LUT R0, R3, 0x80000000, R0, 0x48, !PT ;  /* 0x8000000003007812 */ /* 0x000fc800078e4800 */
[----:B------:R-:W-:Y:S01]  /*0e80*/  LOP3.LUT R0, R0, 0x7f800000, RZ, 0xfc, !PT ;  /* 0x7f80000000007812 */ /* 0x000fe200078efcff */
[----:B------:R-:W-:Y:S06]  /*0e90*/  BRA `(.L_x_36) ;  /* 0x0000000000147947 */ /* 0x000fec0003800000 */
.L_x_30:
[----:B------:R-:W-:Y:S01]  /*0ea0*/  LOP3.LUT R0, R3, 0x80000000, R0, 0x48, !PT ;  /* 0x8000000003007812 */ /* 0x000fe200078e4800 */
[----:B------:R-:W-:Y:S06]  /*0eb0*/  BRA `(.L_x_36) ;  /* 0x00000000000c7947 */ /* 0x000fec0003800000 */
.L_x_29:
[----:B------:R-:W0:Y:S01]  /*0ec0*/  MUFU.RSQ R0, -QNAN ;  /* 0xffc0000000007908 */ /* 0x000e220000001400 */
[----:B------:R-:W-:Y:S05]  /*0ed0*/  BRA `(.L_x_36) ;  /* 0x0000000000047947 */ /* 0x000fea0003800000 */
.L_x_28:
[----:B------:R-:W-:-:S07]  /*0ee0*/  FADD.FTZ R0, R0, R3 ;  /* 0x0000000300007221 */ /* 0x000fce0000010000 */
.L_x_36:
[----:B------:R-:W-:Y:S05]  /*0ef0*/  BSYNC.RECONVERGENT B1 ;  /* 0x0000000000017941 */ /* 0x000fea0003800200 */
.L_x_26:
[----:B------:R-:W-:-:S04]  /*0f00*/  HFMA2 R9, -RZ, RZ, 0, 0 ;  /* 0x00000000ff097431 */ /* 0x000fc800000001ff */
[----:B0-----:R-:W-:Y:S05]  /*0f10*/  RET.REL.NODEC R8 `(_Z4cul1PfS_S_S_S_iiif) ;  /* 0xfffffff008387950 */ /* 0x001fea0003c3ffff */
.L_x_37:
        /* <DEDUP_REMOVED lines=14> */
.L_x_39:


//--------------------- .nv.shared.reserved.0     --------------------------
	.section	.nv.shared.reserved.0,"aw",@nobits
	.weak		__nv_reservedSMEM_offset_0_alias
	.size		__nv_reservedSMEM_offset_0_alias, 0, 64
	.other		__nv_reservedSMEM_offset_0_alias,@"STO_CUDA_RESERVED_SHARED STV_DEFAULT"
__nv_reservedSMEM_offset_0_alias:
	.zero		0
	.zero		64


//--------------------- .nv.constant0._Z4cul2PfS_S_S_S_iiif --------------------------
	.section	.nv.constant0._Z4cul2PfS_S_S_S_iiif,"a",@progbits
	.sectionflags	@""
	.align	4
.nv.constant0._Z4cul2PfS_S_S_S_iiif:
	.zero		952


//--------------------- .nv.constant0._Z4cul1PfS_S_S_S_iiif --------------------------
	.section	.nv.constant0._Z4cul1PfS_S_S_S_iiif,"a",@progbits
	.sectionflags	@""
	.align	4
.nv.constant0._Z4cul1PfS_S_S_S_iiif:
	.zero		952


//--------------------- SYMBOLS --------------------------

	.type		.nv.reservedSmem.offset0,@object
	.size		.nv.reservedSmem.offset0,0x4
